//
// Generated by NVIDIA NVVM Compiler
//
// Compiler Build ID: CL-36424714
// Cuda compilation tools, release 13.0, V13.0.88
// Based on NVVM 20.0.0
//

.version 9.0
.target sm_100
.address_size 64

	// .globl	_ZN3cub18CUB_300001_SM_10006detail11EmptyKernelIvEEvv
.global .align 1 .b8 _ZN41_INTERNAL_4dce1d01_4_k_cu_34f45457_2323344cuda3std3__45__cpo5beginE[1];
.global .align 1 .b8 _ZN41_INTERNAL_4dce1d01_4_k_cu_34f45457_2323344cuda3std3__45__cpo3endE[1];
.global .align 1 .b8 _ZN41_INTERNAL_4dce1d01_4_k_cu_34f45457_2323344cuda3std3__45__cpo6cbeginE[1];
.global .align 1 .b8 _ZN41_INTERNAL_4dce1d01_4_k_cu_34f45457_2323344cuda3std3__45__cpo4cendE[1];
.global .align 1 .b8 _ZN41_INTERNAL_4dce1d01_4_k_cu_34f45457_2323344cuda3std3__45__cpo6rbeginE[1];
.global .align 1 .b8 _ZN41_INTERNAL_4dce1d01_4_k_cu_34f45457_2323344cuda3std3__45__cpo4rendE[1];
.global .align 1 .b8 _ZN41_INTERNAL_4dce1d01_4_k_cu_34f45457_2323344cuda3std3__45__cpo7crbeginE[1];
.global .align 1 .b8 _ZN41_INTERNAL_4dce1d01_4_k_cu_34f45457_2323344cuda3std3__45__cpo5crendE[1];
.global .align 1 .b8 _ZN41_INTERNAL_4dce1d01_4_k_cu_34f45457_2323344cuda3std3__443_GLOBAL__N__4dce1d01_4_k_cu_34f45457_2323346ignoreE[1];
.global .align 1 .b8 _ZN41_INTERNAL_4dce1d01_4_k_cu_34f45457_2323344cuda3std3__419piecewise_constructE[1];
.global .align 1 .b8 _ZN41_INTERNAL_4dce1d01_4_k_cu_34f45457_2323344cuda3std3__48in_placeE[1];
.global .align 1 .b8 _ZN41_INTERNAL_4dce1d01_4_k_cu_34f45457_2323344cuda3std3__420unreachable_sentinelE[1];
.global .align 1 .b8 _ZN41_INTERNAL_4dce1d01_4_k_cu_34f45457_2323344cuda3std3__47nulloptE[1];
.global .align 1 .b8 _ZN41_INTERNAL_4dce1d01_4_k_cu_34f45457_2323344cuda3std3__48unexpectE[1];
.global .align 1 .b8 _ZN41_INTERNAL_4dce1d01_4_k_cu_34f45457_2323344cuda3std6ranges3__45__cpo4swapE[1];
.global .align 1 .b8 _ZN41_INTERNAL_4dce1d01_4_k_cu_34f45457_2323344cuda3std6ranges3__45__cpo9iter_moveE[1];
.global .align 1 .b8 _ZN41_INTERNAL_4dce1d01_4_k_cu_34f45457_2323344cuda3std6ranges3__45__cpo5beginE[1];
.global .align 1 .b8 _ZN41_INTERNAL_4dce1d01_4_k_cu_34f45457_2323344cuda3std6ranges3__45__cpo3endE[1];
.global .align 1 .b8 _ZN41_INTERNAL_4dce1d01_4_k_cu_34f45457_2323344cuda3std6ranges3__45__cpo6cbeginE[1];
.global .align 1 .b8 _ZN41_INTERNAL_4dce1d01_4_k_cu_34f45457_2323344cuda3std6ranges3__45__cpo4cendE[1];
.global .align 1 .b8 _ZN41_INTERNAL_4dce1d01_4_k_cu_34f45457_2323344cuda3std6ranges3__45__cpo7advanceE[1];
.global .align 1 .b8 _ZN41_INTERNAL_4dce1d01_4_k_cu_34f45457_2323344cuda3std6ranges3__45__cpo9iter_swapE[1];
.global .align 1 .b8 _ZN41_INTERNAL_4dce1d01_4_k_cu_34f45457_2323344cuda3std6ranges3__45__cpo4nextE[1];
.global .align 1 .b8 _ZN41_INTERNAL_4dce1d01_4_k_cu_34f45457_2323344cuda3std6ranges3__45__cpo4prevE[1];
.global .align 1 .b8 _ZN41_INTERNAL_4dce1d01_4_k_cu_34f45457_2323344cuda3std6ranges3__45__cpo4dataE[1];
.global .align 1 .b8 _ZN41_INTERNAL_4dce1d01_4_k_cu_34f45457_2323344cuda3std6ranges3__45__cpo5cdataE[1];
.global .align 1 .b8 _ZN41_INTERNAL_4dce1d01_4_k_cu_34f45457_2323344cuda3std6ranges3__45__cpo4sizeE[1];
.global .align 1 .b8 _ZN41_INTERNAL_4dce1d01_4_k_cu_34f45457_2323344cuda3std6ranges3__45__cpo5ssizeE[1];
.global .align 1 .b8 _ZN41_INTERNAL_4dce1d01_4_k_cu_34f45457_2323344cuda3std6ranges3__45__cpo8distanceE[1];
.global .align 1 .b8 _ZN41_INTERNAL_4dce1d01_4_k_cu_34f45457_2323346thrust24THRUST_300001_SM_1000_NS8cuda_cub3parE[1];
.global .align 1 .b8 _ZN41_INTERNAL_4dce1d01_4_k_cu_34f45457_2323346thrust24THRUST_300001_SM_1000_NS8cuda_cub10par_nosyncE[1];
.global .align 1 .b8 _ZN41_INTERNAL_4dce1d01_4_k_cu_34f45457_2323346thrust24THRUST_300001_SM_1000_NS6system6detail10sequential3seqE[1];
.global .align 1 .b8 _ZN41_INTERNAL_4dce1d01_4_k_cu_34f45457_2323346thrust24THRUST_300001_SM_1000_NS6system3cpp3parE[1];
.global .align 1 .b8 _ZN41_INTERNAL_4dce1d01_4_k_cu_34f45457_2323346thrust24THRUST_300001_SM_1000_NS12placeholders2_1E[1];
.global .align 1 .b8 _ZN41_INTERNAL_4dce1d01_4_k_cu_34f45457_2323346thrust24THRUST_300001_SM_1000_NS12placeholders2_2E[1];
.global .align 1 .b8 _ZN41_INTERNAL_4dce1d01_4_k_cu_34f45457_2323346thrust24THRUST_300001_SM_1000_NS12placeholders2_3E[1];
.global .align 1 .b8 _ZN41_INTERNAL_4dce1d01_4_k_cu_34f45457_2323346thrust24THRUST_300001_SM_1000_NS12placeholders2_4E[1];
.global .align 1 .b8 _ZN41_INTERNAL_4dce1d01_4_k_cu_34f45457_2323346thrust24THRUST_300001_SM_1000_NS12placeholders2_5E[1];
.global .align 1 .b8 _ZN41_INTERNAL_4dce1d01_4_k_cu_34f45457_2323346thrust24THRUST_300001_SM_1000_NS12placeholders2_6E[1];
.global .align 1 .b8 _ZN41_INTERNAL_4dce1d01_4_k_cu_34f45457_2323346thrust24THRUST_300001_SM_1000_NS12placeholders2_7E[1];
.global .align 1 .b8 _ZN41_INTERNAL_4dce1d01_4_k_cu_34f45457_2323346thrust24THRUST_300001_SM_1000_NS12placeholders2_8E[1];
.global .align 1 .b8 _ZN41_INTERNAL_4dce1d01_4_k_cu_34f45457_2323346thrust24THRUST_300001_SM_1000_NS12placeholders2_9E[1];
.global .align 1 .b8 _ZN41_INTERNAL_4dce1d01_4_k_cu_34f45457_2323346thrust24THRUST_300001_SM_1000_NS12placeholders3_10E[1];
.global .align 1 .b8 _ZN41_INTERNAL_4dce1d01_4_k_cu_34f45457_2323346thrust24THRUST_300001_SM_1000_NS3seqE[1];
.global .align 1 .b8 _ZN41_INTERNAL_4dce1d01_4_k_cu_34f45457_2323346thrust24THRUST_300001_SM_1000_NS6deviceE[1];

.visible .entry _ZN3cub18CUB_300001_SM_10006detail11EmptyKernelIvEEvv()
{


	ret;

}


// ===== COMPILED SASS (sm_100) =====

	.target	sm_100

	.elftype	@"ET_EXEC"


//--------------------- .note.nv.tkinfo           --------------------------
	.section	.note.nv.tkinfo,"",@"SHT_NOTE"
	.sectionflags	@"SHF_NOTE_NV_TKINFO"
	.tkinfo
        /*0018*/ 	.word	0x00000002
        /*0030*/ 	.string	""
        /*0030*/ 	.string	"ptxas"
        /*0030*/ 	.string	"Cuda compilation tools, release 13.0, V13.0.88"
        /*0030*/ 	.string	"Build cuda_13.0.r13.0/compiler.36424714_0"
        /*0030*/ 	.string	"-arch sm_100 -m 64 "



//--------------------- .note.nv.cuinfo           --------------------------
	.section	.note.nv.cuinfo,"",@"SHT_NOTE"
	.sectionflags	@"SHF_NOTE_NV_CUINFO"
        /*0018*/ 	.short	0x0002
        /*001a*/ 	.short	0x0064
        /*001c*/ 	.short	0x0082
	.zero		2


//--------------------- .nv.info                  --------------------------
	.section	.nv.info,"",@"SHT_CUDA_INFO"
	.align	4


	//----- nvinfo : EIATTR_REGCOUNT
	.align		4
        /*0000*/ 	.byte	0x04, 0x2f
        /*0002*/ 	.short	(.L_46 - .L_45)
	.align		4
.L_45:
        /*0004*/ 	.word	index@(_ZN3cub18CUB_300001_SM_10006detail11EmptyKernelIvEEvv)
        /*0008*/ 	.word	0x00000004


	//----- nvinfo : EIATTR_FRAME_SIZE
	.align		4
.L_46:
        /*000c*/ 	.byte	0x04, 0x11
        /*000e*/ 	.short	(.L_48 - .L_47)
	.align		4
.L_47:
        /*0010*/ 	.word	index@(_ZN3cub18CUB_300001_SM_10006detail11EmptyKernelIvEEvv)
        /*0014*/ 	.word	0x00000000


	//----- nvinfo : EIATTR_MIN_STACK_SIZE
	.align		4
.L_48:
        /*0018*/ 	.byte	0x04, 0x12
        /*001a*/ 	.short	(.L_50 - .L_49)
	.align		4
.L_49:
        /*001c*/ 	.word	index@(_ZN3cub18CUB_300001_SM_10006detail11EmptyKernelIvEEvv)
        /*0020*/ 	.word	0x00000000
.L_50:


//--------------------- .nv.compat                --------------------------
	.section	.nv.compat,"",@"SHT_CUDA_COMPAT_INFO"
	.align	4
        /*0000*/ 	.byte	0x02, 0x09, 0x00, 0x00, 0x02, 0x02, 0x01, 0x00, 0x02, 0x05, 0x05, 0x00, 0x03, 0x07, 0x01, 0x01
        /*0010*/ 	.byte	0x02, 0x03, 0x00, 0x00, 0x02, 0x06, 0x01, 0x00, 0x04, 0x0b, 0x08, 0x00, 0x09, 0x00, 0x00, 0x00
        /*0020*/ 	.byte	0x00, 0x00, 0x00, 0x00


//--------------------- .nv.info._ZN3cub18CUB_300001_SM_10006detail11EmptyKernelIvEEvv --------------------------
	.section	.nv.info._ZN3cub18CUB_300001_SM_10006detail11EmptyKernelIvEEvv,"",@"SHT_CUDA_INFO"
	.sectionflags	@""
	.align	4


	//----- nvinfo : EIATTR_CUDA_API_VERSION
	.align		4
        /*0000*/ 	.byte	0x04, 0x37
        /*0002*/ 	.short	(.L_52 - .L_51)
.L_51:
        /*0004*/ 	.word	0x00000082


	//----- nvinfo : EIATTR_SPARSE_MMA_MASK
	.align		4
.L_52:
        /*0008*/ 	.byte	0x03, 0x50
        /*000a*/ 	.short	0x0000


	//----- nvinfo : EIATTR_MAXREG_COUNT
	.align		4
        /*000c*/ 	.byte	0x03, 0x1b
        /*000e*/ 	.short	0x00ff


	//----- nvinfo : EIATTR_MERCURY_ISA_VERSION
	.align		4
        /*0010*/ 	.byte	0x03, 0x5f
        /*0012*/ 	.short	0x0101


	//----- nvinfo : EIATTR_VRC_CTA_INIT_COUNT
	.align		4
        /*0014*/ 	.byte	0x02, 0x4a
	.zero		1
	.zero		1


	//----- nvinfo : EIATTR_EXIT_INSTR_OFFSETS
	.align		4
        /*0018*/ 	.byte	0x04, 0x1c
        /*001a*/ 	.short	(.L_54 - .L_53)


	//   ....[0]....
.L_53:
        /*001c*/ 	.word	0x00000010


	//----- nvinfo : EIATTR_SW_WAR
	.align		4
.L_54:
        /*0020*/ 	.byte	0x04, 0x36
        /*0022*/ 	.short	(.L_56 - .L_55)
.L_55:
        /*0024*/ 	.word	0x00000008
.L_56:


//--------------------- .nv.callgraph             --------------------------
	.section	.nv.callgraph,"",@"SHT_CUDA_CALLGRAPH"
	.align	4
	.sectionentsize	8
	.align		4
        /*0000*/ 	.word	0x00000000
	.align		4
        /*0004*/ 	.word	0xffffffff
	.align		4
        /*0008*/ 	.word	0x00000000
	.align		4
        /*000c*/ 	.word	0xfffffffe
	.align		4
        /*0010*/ 	.word	0x00000000
	.align		4
        /*0014*/ 	.word	0xfffffffd
	.align		4
        /*0018*/ 	.word	0x00000000
	.align		4
        /*001c*/ 	.word	0xfffffffc


//--------------------- .nv.constant4             --------------------------
	.section	.nv.constant4,"a",@progbits
	.align	8
	.align		8
.nv.constant4:
        /*0000*/ 	.dword	_ZN41_INTERNAL_4dce1d01_4_k_cu_34f45457_2326914cuda3std3__45__cpo5beginE
	.align		8
        /*0008*/ 	.dword	_ZN41_INTERNAL_4dce1d01_4_k_cu_34f45457_2326914cuda3std3__45__cpo3endE
	.align		8
        /*0010*/ 	.dword	_ZN41_INTERNAL_4dce1d01_4_k_cu_34f45457_2326914cuda3std3__45__cpo6cbeginE
	.align		8
        /*0018*/ 	.dword	_ZN41_INTERNAL_4dce1d01_4_k_cu_34f45457_2326914cuda3std3__45__cpo4cendE
	.align		8
        /*0020*/ 	.dword	_ZN41_INTERNAL_4dce1d01_4_k_cu_34f45457_2326914cuda3std3__45__cpo6rbeginE
	.align		8
        /*0028*/ 	.dword	_ZN41_INTERNAL_4dce1d01_4_k_cu_34f45457_2326914cuda3std3__45__cpo4rendE
	.align		8
        /*0030*/ 	.dword	_ZN41_INTERNAL_4dce1d01_4_k_cu_34f45457_2326914cuda3std3__45__cpo7crbeginE
	.align		8
        /*0038*/ 	.dword	_ZN41_INTERNAL_4dce1d01_4_k_cu_34f45457_2326914cuda3std3__45__cpo5crendE
	.align		8
        /*0040*/ 	.dword	_ZN41_INTERNAL_4dce1d01_4_k_cu_34f45457_2326914cuda3std3__443_GLOBAL__N__4dce1d01_4_k_cu_34f45457_2326916ignoreE
	.align		8
        /*0048*/ 	.dword	_ZN41_INTERNAL_4dce1d01_4_k_cu_34f45457_2326914cuda3std3__419piecewise_constructE
	.align		8
        /*0050*/ 	.dword	_ZN41_INTERNAL_4dce1d01_4_k_cu_34f45457_2326914cuda3std3__48in_placeE
	.align		8
        /*0058*/ 	.dword	_ZN41_INTERNAL_4dce1d01_4_k_cu_34f45457_2326914cuda3std3__420unreachable_sentinelE
	.align		8
        /*0060*/ 	.dword	_ZN41_INTERNAL_4dce1d01_4_k_cu_34f45457_2326914cuda3std3__47nulloptE
	.align		8
        /*0068*/ 	.dword	_ZN41_INTERNAL_4dce1d01_4_k_cu_34f45457_2326914cuda3std3__48unexpectE
	.align		8
        /*0070*/ 	.dword	_ZN41_INTERNAL_4dce1d01_4_k_cu_34f45457_2326914cuda3std6ranges3__45__cpo4swapE
	.align		8
        /*0078*/ 	.dword	_ZN41_INTERNAL_4dce1d01_4_k_cu_34f45457_2326914cuda3std6ranges3__45__cpo9iter_moveE
	.align		8
        /*0080*/ 	.dword	_ZN41_INTERNAL_4dce1d01_4_k_cu_34f45457_2326914cuda3std6ranges3__45__cpo5beginE
	.align		8
        /*0088*/ 	.dword	_ZN41_INTERNAL_4dce1d01_4_k_cu_34f45457_2326914cuda3std6ranges3__45__cpo3endE
	.align		8
        /*0090*/ 	.dword	_ZN41_INTERNAL_4dce1d01_4_k_cu_34f45457_2326914cuda3std6ranges3__45__cpo6cbeginE
	.align		8
        /*0098*/ 	.dword	_ZN41_INTERNAL_4dce1d01_4_k_cu_34f45457_2326914cuda3std6ranges3__45__cpo4cendE
	.align		8
        /*00a0*/ 	.dword	_ZN41_INTERNAL_4dce1d01_4_k_cu_34f45457_2326914cuda3std6ranges3__45__cpo7advanceE
	.align		8
        /*00a8*/ 	.dword	_ZN41_INTERNAL_4dce1d01_4_k_cu_34f45457_2326914cuda3std6ranges3__45__cpo9iter_swapE
	.align		8
        /*00b0*/ 	.dword	_ZN41_INTERNAL_4dce1d01_4_k_cu_34f45457_2326914cuda3std6ranges3__45__cpo4nextE
	.align		8
        /*00b8*/ 	.dword	_ZN41_INTERNAL_4dce1d01_4_k_cu_34f45457_2326914cuda3std6ranges3__45__cpo4prevE
	.align		8
        /*00c0*/ 	.dword	_ZN41_INTERNAL_4dce1d01_4_k_cu_34f45457_2326914cuda3std6ranges3__45__cpo4dataE
	.align		8
        /*00c8*/ 	.dword	_ZN41_INTERNAL_4dce1d01_4_k_cu_34f45457_2326914cuda3std6ranges3__45__cpo5cdataE
	.align		8
        /*00d0*/ 	.dword	_ZN41_INTERNAL_4dce1d01_4_k_cu_34f45457_2326914cuda3std6ranges3__45__cpo4sizeE
	.align		8
        /*00d8*/ 	.dword	_ZN41_INTERNAL_4dce1d01_4_k_cu_34f45457_2326914cuda3std6ranges3__45__cpo5ssizeE
	.align		8
        /*00e0*/ 	.dword	_ZN41_INTERNAL_4dce1d01_4_k_cu_34f45457_2326914cuda3std6ranges3__45__cpo8distanceE
	.align		8
        /*00e8*/ 	.dword	_ZN41_INTERNAL_4dce1d01_4_k_cu_34f45457_2326916thrust24THRUST_300001_SM_1000_NS8cuda_cub3parE
	.align		8
        /*00f0*/ 	.dword	_ZN41_INTERNAL_4dce1d01_4_k_cu_34f45457_2326916thrust24THRUST_300001_SM_1000_NS8cuda_cub10par_nosyncE
	.align		8
        /*00f8*/ 	.dword	_ZN41_INTERNAL_4dce1d01_4_k_cu_34f45457_2326916thrust24THRUST_300001_SM_1000_NS6system6detail10sequential3seqE
	.align		8
        /*0100*/ 	.dword	_ZN41_INTERNAL_4dce1d01_4_k_cu_34f45457_2326916thrust24THRUST_300001_SM_1000_NS6system3cpp3parE
	.align		8
        /*0108*/ 	.dword	_ZN41_INTERNAL_4dce1d01_4_k_cu_34f45457_2326916thrust24THRUST_300001_SM_1000_NS12placeholders2_1E
	.align		8
        /*0110*/ 	.dword	_ZN41_INTERNAL_4dce1d01_4_k_cu_34f45457_2326916thrust24THRUST_300001_SM_1000_NS12placeholders2_2E
	.align		8
        /*0118*/ 	.dword	_ZN41_INTERNAL_4dce1d01_4_k_cu_34f45457_2326916thrust24THRUST_300001_SM_1000_NS12placeholders2_3E
	.align		8
        /*0120*/ 	.dword	_ZN41_INTERNAL_4dce1d01_4_k_cu_34f45457_2326916thrust24THRUST_300001_SM_1000_NS12placeholders2_4E
	.align		8
        /*0128*/ 	.dword	_ZN41_INTERNAL_4dce1d01_4_k_cu_34f45457_2326916thrust24THRUST_300001_SM_1000_NS12placeholders2_5E
	.align		8
        /*0130*/ 	.dword	_ZN41_INTERNAL_4dce1d01_4_k_cu_34f45457_2326916thrust24THRUST_300001_SM_1000_NS12placeholders2_6E
	.align		8
        /*0138*/ 	.dword	_ZN41_INTERNAL_4dce1d01_4_k_cu_34f45457_2326916thrust24THRUST_300001_SM_1000_NS12placeholders2_7E
	.align		8
        /*0140*/ 	.dword	_ZN41_INTERNAL_4dce1d01_4_k_cu_34f45457_2326916thrust24THRUST_300001_SM_1000_NS12placeholders2_8E
	.align		8
        /*0148*/ 	.dword	_ZN41_INTERNAL_4dce1d01_4_k_cu_34f45457_2326916thrust24THRUST_300001_SM_1000_NS12placeholders2_9E
	.align		8
        /*0150*/ 	.dword	_ZN41_INTERNAL_4dce1d01_4_k_cu_34f45457_2326916thrust24THRUST_300001_SM_1000_NS12placeholders3_10E
	.align		8
        /*0158*/ 	.dword	_ZN41_INTERNAL_4dce1d01_4_k_cu_34f45457_2326916thrust24THRUST_300001_SM_1000_NS3seqE
	.align		8
        /*0160*/ 	.dword	_ZN41_INTERNAL_4dce1d01_4_k_cu_34f45457_2326916thrust24THRUST_300001_SM_1000_NS6deviceE


//--------------------- .text._ZN3cub18CUB_300001_SM_10006detail11EmptyKernelIvEEvv --------------------------
	.section	.text._ZN3cub18CUB_300001_SM_10006detail11EmptyKernelIvEEvv,"ax",@progbits
	.align	128
        .global         _ZN3cub18CUB_300001_SM_10006detail11EmptyKernelIvEEvv
        .type           _ZN3cub18CUB_300001_SM_10006detail11EmptyKernelIvEEvv,@function
        .size           _ZN3cub18CUB_300001_SM_10006detail11EmptyKernelIvEEvv,(.L_x_1 - _ZN3cub18CUB_300001_SM_10006detail11EmptyKernelIvEEvv)
        .other          _ZN3cub18CUB_300001_SM_10006detail11EmptyKernelIvEEvv,@"STO_CUDA_ENTRY STV_DEFAULT"
_ZN3cub18CUB_300001_SM_10006detail11EmptyKernelIvEEvv:
.text._ZN3cub18CUB_300001_SM_10006detail11EmptyKernelIvEEvv:
[----:B------:R-:W-:Y:S01]  /*0000*/  LDC R1, c[0x0][0x37c] ;  /* 0x0000df00ff017b82 */ /* 0x000fe20000000800 */
[----:B------:R-:W-:Y:S05]  /*0010*/  EXIT ;  /* 0x000000000000794d */ /* 0x000fea0003800000 */
.L_x_0:
[----:B------:R-:W-:-:S00]  /*0020*/  BRA `(.L_x_0) ;  /* 0xfffffffc00fc7947 */ /* 0x000fc0000383ffff */
[----:B------:R-:W-:-:S00]  /*0030*/  NOP ;  /* 0x0000000000007918 */ /* 0x000fc00000000000 */
        /* <DEDUP_REMOVED lines=12> */
.L_x_1:


//--------------------- .nv.shared.reserved.0     --------------------------
	.section	.nv.shared.reserved.0,"aw",@nobits
	.weak		__nv_reservedSMEM_offset_0_alias
	.size		__nv_reservedSMEM_offset_0_alias, 0, 64
	.other		__nv_reservedSMEM_offset_0_alias,@"STO_CUDA_RESERVED_SHARED STV_DEFAULT"
__nv_reservedSMEM_offset_0_alias:
	.zero		0
	.zero		64


//--------------------- .nv.global                --------------------------
	.section	.nv.global,"aw",@nobits
.nv.global:
	.type		_ZN41_INTERNAL_4dce1d01_4_k_cu_34f45457_2326916thrust24THRUST_300001_SM_1000_NS12placeholders2_8E,@object
	.size		_ZN41_INTERNAL_4dce1d01_4_k_cu_34f45457_2326916thrust24THRUST_300001_SM_1000_NS12placeholders2_8E,(_ZN41_INTERNAL_4dce1d01_4_k_cu_34f45457_2326914cuda3std3__443_GLOBAL__N__4dce1d01_4_k_cu_34f45457_2326916ignoreE - _ZN41_INTERNAL_4dce1d01_4_k_cu_34f45457_2326916thrust24THRUST_300001_SM_1000_NS12placeholders2_8E)
_ZN41_INTERNAL_4dce1d01_4_k_cu_34f45457_2326916thrust24THRUST_300001_SM_1000_NS12placeholders2_8E:
	.zero		1
	.type		_ZN41_INTERNAL_4dce1d01_4_k_cu_34f45457_2326914cuda3std3__443_GLOBAL__N__4dce1d01_4_k_cu_34f45457_2326916ignoreE,@object
	.size		_ZN41_INTERNAL_4dce1d01_4_k_cu_34f45457_2326914cuda3std3__443_GLOBAL__N__4dce1d01_4_k_cu_34f45457_2326916ignoreE,(_ZN41_INTERNAL_4dce1d01_4_k_cu_34f45457_2326914cuda3std6ranges3__45__cpo4dataE - _ZN41_INTERNAL_4dce1d01_4_k_cu_34f45457_2326914cuda3std3__443_GLOBAL__N__4dce1d01_4_k_cu_34f45457_2326916ignoreE)
_ZN41_INTERNAL_4dce1d01_4_k_cu_34f45457_2326914cuda3std3__443_GLOBAL__N__4dce1d01_4_k_cu_34f45457_2326916ignoreE:
	.zero		1
	.type		_ZN41_INTERNAL_4dce1d01_4_k_cu_34f45457_2326914cuda3std6ranges3__45__cpo4dataE,@object
	.size		_ZN41_INTERNAL_4dce1d01_4_k_cu_34f45457_2326914cuda3std6ranges3__45__cpo4dataE,(_ZN41_INTERNAL_4dce1d01_4_k_cu_34f45457_2326916thrust24THRUST_300001_SM_1000_NS6system3cpp3parE - _ZN41_INTERNAL_4dce1d01_4_k_cu_34f45457_2326914cuda3std6ranges3__45__cpo4dataE)
_ZN41_INTERNAL_4dce1d01_4_k_cu_34f45457_2326914cuda3std6ranges3__45__cpo4dataE:
	.zero		1
	.type		_ZN41_INTERNAL_4dce1d01_4_k_cu_34f45457_2326916thrust24THRUST_300001_SM_1000_NS6system3cpp3parE,@object
	.size		_ZN41_INTERNAL_4dce1d01_4_k_cu_34f45457_2326916thrust24THRUST_300001_SM_1000_NS6system3cpp3parE,(_ZN41_INTERNAL_4dce1d01_4_k_cu_34f45457_2326914cuda3std3__45__cpo5beginE - _ZN41_INTERNAL_4dce1d01_4_k_cu_34f45457_2326916thrust24THRUST_300001_SM_1000_NS6system3cpp3parE)
_ZN41_INTERNAL_4dce1d01_4_k_cu_34f45457_2326916thrust24THRUST_300001_SM_1000_NS6system3cpp3parE:
	.zero		1
	.type		_ZN41_INTERNAL_4dce1d01_4_k_cu_34f45457_2326914cuda3std3__45__cpo5beginE,@object
	.size		_ZN41_INTERNAL_4dce1d01_4_k_cu_34f45457_2326914cuda3std3__45__cpo5beginE,(_ZN41_INTERNAL_4dce1d01_4_k_cu_34f45457_2326914cuda3std6ranges3__45__cpo5beginE - _ZN41_INTERNAL_4dce1d01_4_k_cu_34f45457_2326914cuda3std3__45__cpo5beginE)
_ZN41_INTERNAL_4dce1d01_4_k_cu_34f45457_2326914cuda3std3__45__cpo5beginE:
	.zero		1
	.type		_ZN41_INTERNAL_4dce1d01_4_k_cu_34f45457_2326914cuda3std6ranges3__45__cpo5beginE,@object
	.size		_ZN41_INTERNAL_4dce1d01_4_k_cu_34f45457_2326914cuda3std6ranges3__45__cpo5beginE,(_ZN41_INTERNAL_4dce1d01_4_k_cu_34f45457_2326916thrust24THRUST_300001_SM_1000_NS6deviceE - _ZN41_INTERNAL_4dce1d01_4_k_cu_34f45457_2326914cuda3std6ranges3__45__cpo5beginE)
_ZN41_INTERNAL_4dce1d01_4_k_cu_34f45457_2326914cuda3std6ranges3__45__cpo5beginE:
	.zero		1
	.type		_ZN41_INTERNAL_4dce1d01_4_k_cu_34f45457_2326916thrust24THRUST_300001_SM_1000_NS6deviceE,@object
	.size		_ZN41_INTERNAL_4dce1d01_4_k_cu_34f45457_2326916thrust24THRUST_300001_SM_1000_NS6deviceE,(_ZN41_INTERNAL_4dce1d01_4_k_cu_34f45457_2326914cuda3std3__47nulloptE - _ZN41_INTERNAL_4dce1d01_4_k_cu_34f45457_2326916thrust24THRUST_300001_SM_1000_NS6deviceE)
_ZN41_INTERNAL_4dce1d01_4_k_cu_34f45457_2326916thrust24THRUST_300001_SM_1000_NS6deviceE:
	.zero		1
	.type		_ZN41_INTERNAL_4dce1d01_4_k_cu_34f45457_2326914cuda3std3__47nulloptE,@object
	.size		_ZN41_INTERNAL_4dce1d01_4_k_cu_34f45457_2326914cuda3std3__47nulloptE,(_ZN41_INTERNAL_4dce1d01_4_k_cu_34f45457_2326914cuda3std6ranges3__45__cpo8distanceE - _ZN41_INTERNAL_4dce1d01_4_k_cu_34f45457_2326914cuda3std3__47nulloptE)
_ZN41_INTERNAL_4dce1d01_4_k_cu_34f45457_2326914cuda3std3__47nulloptE:
	.zero		1
	.type		_ZN41_INTERNAL_4dce1d01_4_k_cu_34f45457_2326914cuda3std6ranges3__45__cpo8distanceE,@object
	.size		_ZN41_INTERNAL_4dce1d01_4_k_cu_34f45457_2326914cuda3std6ranges3__45__cpo8distanceE,(_ZN41_INTERNAL_4dce1d01_4_k_cu_34f45457_2326916thrust24THRUST_300001_SM_1000_NS12placeholders2_4E - _ZN41_INTERNAL_4dce1d01_4_k_cu_34f45457_2326914cuda3std6ranges3__45__cpo8distanceE)
_ZN41_INTERNAL_4dce1d01_4_k_cu_34f45457_2326914cuda3std6ranges3__45__cpo8distanceE:
	.zero		1
	.type		_ZN41_INTERNAL_4dce1d01_4_k_cu_34f45457_2326916thrust24THRUST_300001_SM_1000_NS12placeholders2_4E,@object
	.size		_ZN41_INTERNAL_4dce1d01_4_k_cu_34f45457_2326916thrust24THRUST_300001_SM_1000_NS12placeholders2_4E,(_ZN41_INTERNAL_4dce1d01_4_k_cu_34f45457_2326914cuda3std3__45__cpo6rbeginE - _ZN41_INTERNAL_4dce1d01_4_k_cu_34f45457_2326916thrust24THRUST_300001_SM_1000_NS12placeholders2_4E)
_ZN41_INTERNAL_4dce1d01_4_k_cu_34f45457_2326916thrust24THRUST_300001_SM_1000_NS12placeholders2_4E:
	.zero		1
	.type		_ZN41_INTERNAL_4dce1d01_4_k_cu_34f45457_2326914cuda3std3__45__cpo6rbeginE,@object
	.size		_ZN41_INTERNAL_4dce1d01_4_k_cu_34f45457_2326914cuda3std3__45__cpo6rbeginE,(_ZN41_INTERNAL_4dce1d01_4_k_cu_34f45457_2326914cuda3std6ranges3__45__cpo7advanceE - _ZN41_INTERNAL_4dce1d01_4_k_cu_34f45457_2326914cuda3std3__45__cpo6rbeginE)
_ZN41_INTERNAL_4dce1d01_4_k_cu_34f45457_2326914cuda3std3__45__cpo6rbeginE:
	.zero		1
	.type		_ZN41_INTERNAL_4dce1d01_4_k_cu_34f45457_2326914cuda3std6ranges3__45__cpo7advanceE,@object
	.size		_ZN41_INTERNAL_4dce1d01_4_k_cu_34f45457_2326914cuda3std6ranges3__45__cpo7advanceE,(_ZN41_INTERNAL_4dce1d01_4_k_cu_34f45457_2326916thrust24THRUST_300001_SM_1000_NS12placeholders3_10E - _ZN41_INTERNAL_4dce1d01_4_k_cu_34f45457_2326914cuda3std6ranges3__45__cpo7advanceE)
_ZN41_INTERNAL_4dce1d01_4_k_cu_34f45457_2326914cuda3std6ranges3__45__cpo7advanceE:
	.zero		1
	.type		_ZN41_INTERNAL_4dce1d01_4_k_cu_34f45457_2326916thrust24THRUST_300001_SM_1000_NS12placeholders3_10E,@object
	.size		_ZN41_INTERNAL_4dce1d01_4_k_cu_34f45457_2326916thrust24THRUST_300001_SM_1000_NS12placeholders3_10E,(_ZN41_INTERNAL_4dce1d01_4_k_cu_34f45457_2326914cuda3std3__48in_placeE - _ZN41_INTERNAL_4dce1d01_4_k_cu_34f45457_2326916thrust24THRUST_300001_SM_1000_NS12placeholders3_10E)
_ZN41_INTERNAL_4dce1d01_4_k_cu_34f45457_2326916thrust24THRUST_300001_SM_1000_NS12placeholders3_10E:
	.zero		1
	.type		_ZN41_INTERNAL_4dce1d01_4_k_cu_34f45457_2326914cuda3std3__48in_placeE,@object
	.size		_ZN41_INTERNAL_4dce1d01_4_k_cu_34f45457_2326914cuda3std3__48in_placeE,(_ZN41_INTERNAL_4dce1d01_4_k_cu_34f45457_2326914cuda3std6ranges3__45__cpo4sizeE - _ZN41_INTERNAL_4dce1d01_4_k_cu_34f45457_2326914cuda3std3__48in_placeE)
_ZN41_INTERNAL_4dce1d01_4_k_cu_34f45457_2326914cuda3std3__48in_placeE:
	.zero		1
	.type		_ZN41_INTERNAL_4dce1d01_4_k_cu_34f45457_2326914cuda3std6ranges3__45__cpo4sizeE,@object
	.size		_ZN41_INTERNAL_4dce1d01_4_k_cu_34f45457_2326914cuda3std6ranges3__45__cpo4sizeE,(_ZN41_INTERNAL_4dce1d01_4_k_cu_34f45457_2326916thrust24THRUST_300001_SM_1000_NS12placeholders2_2E - _ZN41_INTERNAL_4dce1d01_4_k_cu_34f45457_2326914cuda3std6ranges3__45__cpo4sizeE)
_ZN41_INTERNAL_4dce1d01_4_k_cu_34f45457_2326914cuda3std6ranges3__45__cpo4sizeE:
	.zero		1
	.type		_ZN41_INTERNAL_4dce1d01_4_k_cu_34f45457_2326916thrust24THRUST_300001_SM_1000_NS12placeholders2_2E,@object
	.size		_ZN41_INTERNAL_4dce1d01_4_k_cu_34f45457_2326916thrust24THRUST_300001_SM_1000_NS12placeholders2_2E,(_ZN41_INTERNAL_4dce1d01_4_k_cu_34f45457_2326914cuda3std3__45__cpo6cbeginE - _ZN41_INTERNAL_4dce1d01_4_k_cu_34f45457_2326916thrust24THRUST_300001_SM_1000_NS12placeholders2_2E)
_ZN41_INTERNAL_4dce1d01_4_k_cu_34f45457_2326916thrust24THRUST_300001_SM_1000_NS12placeholders2_2E:
	.zero		1
	.type		_ZN41_INTERNAL_4dce1d01_4_k_cu_34f45457_2326914cuda3std3__45__cpo6cbeginE,@object
	.size		_ZN41_INTERNAL_4dce1d01_4_k_cu_34f45457_2326914cuda3std3__45__cpo6cbeginE,(_ZN41_INTERNAL_4dce1d01_4_k_cu_34f45457_2326914cuda3std6ranges3__45__cpo6cbeginE - _ZN41_INTERNAL_4dce1d01_4_k_cu_34f45457_2326914cuda3std3__45__cpo6cbeginE)
_ZN41_INTERNAL_4dce1d01_4_k_cu_34f45457_2326914cuda3std3__45__cpo6cbeginE:
	.zero		1
	.type		_ZN41_INTERNAL_4dce1d01_4_k_cu_34f45457_2326914cuda3std6ranges3__45__cpo6cbeginE,@object
	.size		_ZN41_INTERNAL_4dce1d01_4_k_cu_34f45457_2326914cuda3std6ranges3__45__cpo6cbeginE,(_ZN41_INTERNAL_4dce1d01_4_k_cu_34f45457_2326916thrust24THRUST_300001_SM_1000_NS12placeholders2_6E - _ZN41_INTERNAL_4dce1d01_4_k_cu_34f45457_2326914cuda3std6ranges3__45__cpo6cbeginE)
_ZN41_INTERNAL_4dce1d01_4_k_cu_34f45457_2326914cuda3std6ranges3__45__cpo6cbeginE:
	.zero		1
	.type		_ZN41_INTERNAL_4dce1d01_4_k_cu_34f45457_2326916thrust24THRUST_300001_SM_1000_NS12placeholders2_6E,@object
	.size		_ZN41_INTERNAL_4dce1d01_4_k_cu_34f45457_2326916thrust24THRUST_300001_SM_1000_NS12placeholders2_6E,(_ZN41_INTERNAL_4dce1d01_4_k_cu_34f45457_2326914cuda3std3__45__cpo7crbeginE - _ZN41_INTERNAL_4dce1d01_4_k_cu_34f45457_2326916thrust24THRUST_300001_SM_1000_NS12placeholders2_6E)
_ZN41_INTERNAL_4dce1d01_4_k_cu_34f45457_2326916thrust24THRUST_300001_SM_1000_NS12placeholders2_6E:
	.zero		1
	.type		_ZN41_INTERNAL_4dce1d01_4_k_cu_34f45457_2326914cuda3std3__45__cpo7crbeginE,@object
	.size		_ZN41_INTERNAL_4dce1d01_4_k_cu_34f45457_2326914cuda3std3__45__cpo7crbeginE,(_ZN41_INTERNAL_4dce1d01_4_k_cu_34f45457_2326914cuda3std6ranges3__45__cpo4nextE - _ZN41_INTERNAL_4dce1d01_4_k_cu_34f45457_2326914cuda3std3__45__cpo7crbeginE)
_ZN41_INTERNAL_4dce1d01_4_k_cu_34f45457_2326914cuda3std3__45__cpo7crbeginE:
	.zero		1
	.type		_ZN41_INTERNAL_4dce1d01_4_k_cu_34f45457_2326914cuda3std6ranges3__45__cpo4nextE,@object
	.size		_ZN41_INTERNAL_4dce1d01_4_k_cu_34f45457_2326914cuda3std6ranges3__45__cpo4nextE,(_ZN41_INTERNAL_4dce1d01_4_k_cu_34f45457_2326914cuda3std6ranges3__45__cpo4swapE - _ZN41_INTERNAL_4dce1d01_4_k_cu_34f45457_2326914cuda3std6ranges3__45__cpo4nextE)
_ZN41_INTERNAL_4dce1d01_4_k_cu_34f45457_2326914cuda3std6ranges3__45__cpo4nextE:
	.zero		1
	.type		_ZN41_INTERNAL_4dce1d01_4_k_cu_34f45457_2326914cuda3std6ranges3__45__cpo4swapE,@object
	.size		_ZN41_INTERNAL_4dce1d01_4_k_cu_34f45457_2326914cuda3std6ranges3__45__cpo4swapE,(_ZN41_INTERNAL_4dce1d01_4_k_cu_34f45457_2326916thrust24THRUST_300001_SM_1000_NS8cuda_cub10par_nosyncE - _ZN41_INTERNAL_4dce1d01_4_k_cu_34f45457_2326914cuda3std6ranges3__45__cpo4swapE)
_ZN41_INTERNAL_4dce1d01_4_k_cu_34f45457_2326914cuda3std6ranges3__45__cpo4swapE:
	.zero		1
	.type		_ZN41_INTERNAL_4dce1d01_4_k_cu_34f45457_2326916thrust24THRUST_300001_SM_1000_NS8cuda_cub10par_nosyncE,@object
	.size		_ZN41_INTERNAL_4dce1d01_4_k_cu_34f45457_2326916thrust24THRUST_300001_SM_1000_NS8cuda_cub10par_nosyncE,(_ZN41_INTERNAL_4dce1d01_4_k_cu_34f45457_2326916thrust24THRUST_300001_SM_1000_NS3seqE - _ZN41_INTERNAL_4dce1d01_4_k_cu_34f45457_2326916thrust24THRUST_300001_SM_1000_NS8cuda_cub10par_nosyncE)
_ZN41_INTERNAL_4dce1d01_4_k_cu_34f45457_2326916thrust24THRUST_300001_SM_1000_NS8cuda_cub10par_nosyncE:
	.zero		1
	.type		_ZN41_INTERNAL_4dce1d01_4_k_cu_34f45457_2326916thrust24THRUST_300001_SM_1000_NS3seqE,@object
	.size		_ZN41_INTERNAL_4dce1d01_4_k_cu_34f45457_2326916thrust24THRUST_300001_SM_1000_NS3seqE,(_ZN41_INTERNAL_4dce1d01_4_k_cu_34f45457_2326914cuda3std3__420unreachable_sentinelE - _ZN41_INTERNAL_4dce1d01_4_k_cu_34f45457_2326916thrust24THRUST_300001_SM_1000_NS3seqE)
_ZN41_INTERNAL_4dce1d01_4_k_cu_34f45457_2326916thrust24THRUST_300001_SM_1000_NS3seqE:
	.zero		1
	.type		_ZN41_INTERNAL_4dce1d01_4_k_cu_34f45457_2326914cuda3std3__420unreachable_sentinelE,@object
	.size		_ZN41_INTERNAL_4dce1d01_4_k_cu_34f45457_2326914cuda3std3__420unreachable_sentinelE,(_ZN41_INTERNAL_4dce1d01_4_k_cu_34f45457_2326914cuda3std6ranges3__45__cpo5ssizeE - _ZN41_INTERNAL_4dce1d01_4_k_cu_34f45457_2326914cuda3std3__420unreachable_sentinelE)
_ZN41_INTERNAL_4dce1d01_4_k_cu_34f45457_2326914cuda3std3__420unreachable_sentinelE:
	.zero		1
	.type		_ZN41_INTERNAL_4dce1d01_4_k_cu_34f45457_2326914cuda3std6ranges3__45__cpo5ssizeE,@object
	.size		_ZN41_INTERNAL_4dce1d01_4_k_cu_34f45457_2326914cuda3std6ranges3__45__cpo5ssizeE,(_ZN41_INTERNAL_4dce1d01_4_k_cu_34f45457_2326916thrust24THRUST_300001_SM_1000_NS12placeholders2_3E - _ZN41_INTERNAL_4dce1d01_4_k_cu_34f45457_2326914cuda3std6ranges3__45__cpo5ssizeE)
_ZN41_INTERNAL_4dce1d01_4_k_cu_34f45457_2326914cuda3std6ranges3__45__cpo5ssizeE:
	.zero		1
	.type		_ZN41_INTERNAL_4dce1d01_4_k_cu_34f45457_2326916thrust24THRUST_300001_SM_1000_NS12placeholders2_3E,@object
	.size		_ZN41_INTERNAL_4dce1d01_4_k_cu_34f45457_2326916thrust24THRUST_300001_SM_1000_NS12placeholders2_3E,(_ZN41_INTERNAL_4dce1d01_4_k_cu_34f45457_2326914cuda3std3__45__cpo4cendE - _ZN41_INTERNAL_4dce1d01_4_k_cu_34f45457_2326916thrust24THRUST_300001_SM_1000_NS12placeholders2_3E)
_ZN41_INTERNAL_4dce1d01_4_k_cu_34f45457_2326916thrust24THRUST_300001_SM_1000_NS12placeholders2_3E:
	.zero		1
	.type		_ZN41_INTERNAL_4dce1d01_4_k_cu_34f45457_2326914cuda3std3__45__cpo4cendE,@object
	.size		_ZN41_INTERNAL_4dce1d01_4_k_cu_34f45457_2326914cuda3std3__45__cpo4cendE,(_ZN41_INTERNAL_4dce1d01_4_k_cu_34f45457_2326914cuda3std6ranges3__45__cpo4cendE - _ZN41_INTERNAL_4dce1d01_4_k_cu_34f45457_2326914cuda3std3__45__cpo4cendE)
_ZN41_INTERNAL_4dce1d01_4_k_cu_34f45457_2326914cuda3std3__45__cpo4cendE:
	.zero		1
	.type		_ZN41_INTERNAL_4dce1d01_4_k_cu_34f45457_2326914cuda3std6ranges3__45__cpo4cendE,@object
	.size		_ZN41_INTERNAL_4dce1d01_4_k_cu_34f45457_2326914cuda3std6ranges3__45__cpo4cendE,(_ZN41_INTERNAL_4dce1d01_4_k_cu_34f45457_2326916thrust24THRUST_300001_SM_1000_NS12placeholders2_7E - _ZN41_INTERNAL_4dce1d01_4_k_cu_34f45457_2326914cuda3std6ranges3__45__cpo4cendE)
_ZN41_INTERNAL_4dce1d01_4_k_cu_34f45457_2326914cuda3std6ranges3__45__cpo4cendE:
	.zero		1
	.type		_ZN41_INTERNAL_4dce1d01_4_k_cu_34f45457_2326916thrust24THRUST_300001_SM_1000_NS12placeholders2_7E,@object
	.size		_ZN41_INTERNAL_4dce1d01_4_k_cu_34f45457_2326916thrust24THRUST_300001_SM_1000_NS12placeholders2_7E,(_ZN41_INTERNAL_4dce1d01_4_k_cu_34f45457_2326914cuda3std3__45__cpo5crendE - _ZN41_INTERNAL_4dce1d01_4_k_cu_34f45457_2326916thrust24THRUST_300001_SM_1000_NS12placeholders2_7E)
_ZN41_INTERNAL_4dce1d01_4_k_cu_34f45457_2326916thrust24THRUST_300001_SM_1000_NS12placeholders2_7E:
	.zero		1
	.type		_ZN41_INTERNAL_4dce1d01_4_k_cu_34f45457_2326914cuda3std3__45__cpo5crendE,@object
	.size		_ZN41_INTERNAL_4dce1d01_4_k_cu_34f45457_2326914cuda3std3__45__cpo5crendE,(_ZN41_INTERNAL_4dce1d01_4_k_cu_34f45457_2326914cuda3std6ranges3__45__cpo4prevE - _ZN41_INTERNAL_4dce1d01_4_k_cu_34f45457_2326914cuda3std3__45__cpo5crendE)
_ZN41_INTERNAL_4dce1d01_4_k_cu_34f45457_2326914cuda3std3__45__cpo5crendE:
	.zero		1
	.type		_ZN41_INTERNAL_4dce1d01_4_k_cu_34f45457_2326914cuda3std6ranges3__45__cpo4prevE,@object
	.size		_ZN41_INTERNAL_4dce1d01_4_k_cu_34f45457_2326914cuda3std6ranges3__45__cpo4prevE,(_ZN41_INTERNAL_4dce1d01_4_k_cu_34f45457_2326914cuda3std6ranges3__45__cpo9iter_moveE - _ZN41_INTERNAL_4dce1d01_4_k_cu_34f45457_2326914cuda3std6ranges3__45__cpo4prevE)
_ZN41_INTERNAL_4dce1d01_4_k_cu_34f45457_2326914cuda3std6ranges3__45__cpo4prevE:
	.zero		1
	.type		_ZN41_INTERNAL_4dce1d01_4_k_cu_34f45457_2326914cuda3std6ranges3__45__cpo9iter_moveE,@object
	.size		_ZN41_INTERNAL_4dce1d01_4_k_cu_34f45457_2326914cuda3std6ranges3__45__cpo9iter_moveE,(_ZN41_INTERNAL_4dce1d01_4_k_cu_34f45457_2326916thrust24THRUST_300001_SM_1000_NS6system6detail10sequential3seqE - _ZN41_INTERNAL_4dce1d01_4_k_cu_34f45457_2326914cuda3std6ranges3__45__cpo9iter_moveE)
_ZN41_INTERNAL_4dce1d01_4_k_cu_34f45457_2326914cuda3std6ranges3__45__cpo9iter_moveE:
	.zero		1
	.type		_ZN41_INTERNAL_4dce1d01_4_k_cu_34f45457_2326916thrust24THRUST_300001_SM_1000_NS6system6detail10sequential3seqE,@object
	.size		_ZN41_INTERNAL_4dce1d01_4_k_cu_34f45457_2326916thrust24THRUST_300001_SM_1000_NS6system6detail10sequential3seqE,(_ZN41_INTERNAL_4dce1d01_4_k_cu_34f45457_2326916thrust24THRUST_300001_SM_1000_NS12placeholders2_9E - _ZN41_INTERNAL_4dce1d01_4_k_cu_34f45457_2326916thrust24THRUST_300001_SM_1000_NS6system6detail10sequential3seqE)
_ZN41_INTERNAL_4dce1d01_4_k_cu_34f45457_2326916thrust24THRUST_300001_SM_1000_NS6system6detail10sequential3seqE:
	.zero		1
	.type		_ZN41_INTERNAL_4dce1d01_4_k_cu_34f45457_2326916thrust24THRUST_300001_SM_1000_NS12placeholders2_9E,@object
	.size		_ZN41_INTERNAL_4dce1d01_4_k_cu_34f45457_2326916thrust24THRUST_300001_SM_1000_NS12placeholders2_9E,(_ZN41_INTERNAL_4dce1d01_4_k_cu_34f45457_2326914cuda3std3__419piecewise_constructE - _ZN41_INTERNAL_4dce1d01_4_k_cu_34f45457_2326916thrust24THRUST_300001_SM_1000_NS12placeholders2_9E)
_ZN41_INTERNAL_4dce1d01_4_k_cu_34f45457_2326916thrust24THRUST_300001_SM_1000_NS12placeholders2_9E:
	.zero		1
	.type		_ZN41_INTERNAL_4dce1d01_4_k_cu_34f45457_2326914cuda3std3__419piecewise_constructE,@object
	.size		_ZN41_INTERNAL_4dce1d01_4_k_cu_34f45457_2326914cuda3std3__419piecewise_constructE,(_ZN41_INTERNAL_4dce1d01_4_k_cu_34f45457_2326914cuda3std6ranges3__45__cpo5cdataE - _ZN41_INTERNAL_4dce1d01_4_k_cu_34f45457_2326914cuda3std3__419piecewise_constructE)
_ZN41_INTERNAL_4dce1d01_4_k_cu_34f45457_2326914cuda3std3__419piecewise_constructE:
	.zero		1
	.type		_ZN41_INTERNAL_4dce1d01_4_k_cu_34f45457_2326914cuda3std6ranges3__45__cpo5cdataE,@object
	.size		_ZN41_INTERNAL_4dce1d01_4_k_cu_34f45457_2326914cuda3std6ranges3__45__cpo5cdataE,(_ZN41_INTERNAL_4dce1d01_4_k_cu_34f45457_2326916thrust24THRUST_300001_SM_1000_NS12placeholders2_1E - _ZN41_INTERNAL_4dce1d01_4_k_cu_34f45457_2326914cuda3std6ranges3__45__cpo5cdataE)
_ZN41_INTERNAL_4dce1d01_4_k_cu_34f45457_2326914cuda3std6ranges3__45__cpo5cdataE:
	.zero		1
	.type		_ZN41_INTERNAL_4dce1d01_4_k_cu_34f45457_2326916thrust24THRUST_300001_SM_1000_NS12placeholders2_1E,@object
	.size		_ZN41_INTERNAL_4dce1d01_4_k_cu_34f45457_2326916thrust24THRUST_300001_SM_1000_NS12placeholders2_1E,(_ZN41_INTERNAL_4dce1d01_4_k_cu_34f45457_2326914cuda3std3__45__cpo3endE - _ZN41_INTERNAL_4dce1d01_4_k_cu_34f45457_2326916thrust24THRUST_300001_SM_1000_NS12placeholders2_1E)
_ZN41_INTERNAL_4dce1d01_4_k_cu_34f45457_2326916thrust24THRUST_300001_SM_1000_NS12placeholders2_1E:
	.zero		1
	.type		_ZN41_INTERNAL_4dce1d01_4_k_cu_34f45457_2326914cuda3std3__45__cpo3endE,@object
	.size		_ZN41_INTERNAL_4dce1d01_4_k_cu_34f45457_2326914cuda3std3__45__cpo3endE,(_ZN41_INTERNAL_4dce1d01_4_k_cu_34f45457_2326914cuda3std6ranges3__45__cpo3endE - _ZN41_INTERNAL_4dce1d01_4_k_cu_34f45457_2326914cuda3std3__45__cpo3endE)
_ZN41_INTERNAL_4dce1d01_4_k_cu_34f45457_2326914cuda3std3__45__cpo3endE:
	.zero		1
	.type		_ZN41_INTERNAL_4dce1d01_4_k_cu_34f45457_2326914cuda3std6ranges3__45__cpo3endE,@object
	.size		_ZN41_INTERNAL_4dce1d01_4_k_cu_34f45457_2326914cuda3std6ranges3__45__cpo3endE,(_ZN41_INTERNAL_4dce1d01_4_k_cu_34f45457_2326916thrust24THRUST_300001_SM_1000_NS12placeholders2_5E - _ZN41_INTERNAL_4dce1d01_4_k_cu_34f45457_2326914cuda3std6ranges3__45__cpo3endE)
_ZN41_INTERNAL_4dce1d01_4_k_cu_34f45457_2326914cuda3std6ranges3__45__cpo3endE:
	.zero		1
	.type		_ZN41_INTERNAL_4dce1d01_4_k_cu_34f45457_2326916thrust24THRUST_300001_SM_1000_NS12placeholders2_5E,@object
	.size		_ZN41_INTERNAL_4dce1d01_4_k_cu_34f45457_2326916thrust24THRUST_300001_SM_1000_NS12placeholders2_5E,(_ZN41_INTERNAL_4dce1d01_4_k_cu_34f45457_2326914cuda3std3__45__cpo4rendE - _ZN41_INTERNAL_4dce1d01_4_k_cu_34f45457_2326916thrust24THRUST_300001_SM_1000_NS12placeholders2_5E)
_ZN41_INTERNAL_4dce1d01_4_k_cu_34f45457_2326916thrust24THRUST_300001_SM_1000_NS12placeholders2_5E:
	.zero		1
	.type		_ZN41_INTERNAL_4dce1d01_4_k_cu_34f45457_2326914cuda3std3__45__cpo4rendE,@object
	.size		_ZN41_INTERNAL_4dce1d01_4_k_cu_34f45457_2326914cuda3std3__45__cpo4rendE,(_ZN41_INTERNAL_4dce1d01_4_k_cu_34f45457_2326914cuda3std6ranges3__45__cpo9iter_swapE - _ZN41_INTERNAL_4dce1d01_4_k_cu_34f45457_2326914cuda3std3__45__cpo4rendE)
_ZN41_INTERNAL_4dce1d01_4_k_cu_34f45457_2326914cuda3std3__45__cpo4rendE:
	.zero		1
	.type		_ZN41_INTERNAL_4dce1d01_4_k_cu_34f45457_2326914cuda3std6ranges3__45__cpo9iter_swapE,@object
	.size		_ZN41_INTERNAL_4dce1d01_4_k_cu_34f45457_2326914cuda3std6ranges3__45__cpo9iter_swapE,(_ZN41_INTERNAL_4dce1d01_4_k_cu_34f45457_2326914cuda3std3__48unexpectE - _ZN41_INTERNAL_4dce1d01_4_k_cu_34f45457_2326914cuda3std6ranges3__45__cpo9iter_swapE)
_ZN41_INTERNAL_4dce1d01_4_k_cu_34f45457_2326914cuda3std6ranges3__45__cpo9iter_swapE:
	.zero		1
	.type		_ZN41_INTERNAL_4dce1d01_4_k_cu_34f45457_2326914cuda3std3__48unexpectE,@object
	.size		_ZN41_INTERNAL_4dce1d01_4_k_cu_34f45457_2326914cuda3std3__48unexpectE,(_ZN41_INTERNAL_4dce1d01_4_k_cu_34f45457_2326916thrust24THRUST_300001_SM_1000_NS8cuda_cub3parE - _ZN41_INTERNAL_4dce1d01_4_k_cu_34f45457_2326914cuda3std3__48unexpectE)
_ZN41_INTERNAL_4dce1d01_4_k_cu_34f45457_2326914cuda3std3__48unexpectE:
	.zero		1
	.type		_ZN41_INTERNAL_4dce1d01_4_k_cu_34f45457_2326916thrust24THRUST_300001_SM_1000_NS8cuda_cub3parE,@object
	.size		_ZN41_INTERNAL_4dce1d01_4_k_cu_34f45457_2326916thrust24THRUST_300001_SM_1000_NS8cuda_cub3parE,(.L_29 - _ZN41_INTERNAL_4dce1d01_4_k_cu_34f45457_2326916thrust24THRUST_300001_SM_1000_NS8cuda_cub3parE)
_ZN41_INTERNAL_4dce1d01_4_k_cu_34f45457_2326916thrust24THRUST_300001_SM_1000_NS8cuda_cub3parE:
	.zero		1
.L_29:


//--------------------- .nv.constant0._ZN3cub18CUB_300001_SM_10006detail11EmptyKernelIvEEvv --------------------------
	.section	.nv.constant0._ZN3cub18CUB_300001_SM_10006detail11EmptyKernelIvEEvv,"a",@progbits
	.sectionflags	@""
	.align	4
.nv.constant0._ZN3cub18CUB_300001_SM_10006detail11EmptyKernelIvEEvv:
	.zero		896


//--------------------- SYMBOLS --------------------------

	.type		.nv.reservedSmem.offset0,@object
	.size		.nv.reservedSmem.offset0,0x4
